//
// Generated by NVIDIA NVVM Compiler
//
// Compiler Build ID: CL-36424714
// Cuda compilation tools, release 13.0, V13.0.88
// Based on NVVM 20.0.0
//

.version 9.0
.target sm_100
.address_size 64

	// .globl	_Z14init_particlesffPfS_S_S_PjS0_jj
.global .align 4 .b8 precalc_xorwow_matrix[102400];
.global .align 4 .b8 precalc_xorwow_offset_matrix[102400];
.global .align 4 .b8 mrg32k3aM1[2304];
.global .align 4 .b8 mrg32k3aM2[2304];
.global .align 4 .b8 mrg32k3aM1SubSeq[2016];
.global .align 4 .b8 mrg32k3aM2SubSeq[2016];
.global .align 4 .b8 mrg32k3aM1Seq[2304];
.global .align 4 .b8 mrg32k3aM2Seq[2304];
.const .align 8 .b8 __cr_lgamma_table[72];

.visible .entry _Z14init_particlesffPfS_S_S_PjS0_jj(
	.param .f32 _Z14init_particlesffPfS_S_S_PjS0_jj_param_0,
	.param .f32 _Z14init_particlesffPfS_S_S_PjS0_jj_param_1,
	.param .u64 .ptr .align 1 _Z14init_particlesffPfS_S_S_PjS0_jj_param_2,
	.param .u64 .ptr .align 1 _Z14init_particlesffPfS_S_S_PjS0_jj_param_3,
	.param .u64 .ptr .align 1 _Z14init_particlesffPfS_S_S_PjS0_jj_param_4,
	.param .u64 .ptr .align 1 _Z14init_particlesffPfS_S_S_PjS0_jj_param_5,
	.param .u64 .ptr .align 1 _Z14init_particlesffPfS_S_S_PjS0_jj_param_6,
	.param .u64 .ptr .align 1 _Z14init_particlesffPfS_S_S_PjS0_jj_param_7,
	.param .u32 _Z14init_particlesffPfS_S_S_PjS0_jj_param_8,
	.param .u32 _Z14init_particlesffPfS_S_S_PjS0_jj_param_9
)
{
	.reg .pred 	%p<2>;
	.reg .b32 	%r<60>;
	.reg .b32 	%f<20>;
	.reg .b64 	%rd<22>;

	ld.param.f32 	%f1, [_Z14init_particlesffPfS_S_S_PjS0_jj_param_0];
	ld.param.f32 	%f2, [_Z14init_particlesffPfS_S_S_PjS0_jj_param_1];
	ld.param.u64 	%rd2, [_Z14init_particlesffPfS_S_S_PjS0_jj_param_3];
	ld.param.u64 	%rd3, [_Z14init_particlesffPfS_S_S_PjS0_jj_param_4];
	ld.param.u64 	%rd5, [_Z14init_particlesffPfS_S_S_PjS0_jj_param_6];
	ld.param.u64 	%rd6, [_Z14init_particlesffPfS_S_S_PjS0_jj_param_7];
	ld.param.u32 	%r2, [_Z14init_particlesffPfS_S_S_PjS0_jj_param_8];
	ld.param.u32 	%r3, [_Z14init_particlesffPfS_S_S_PjS0_jj_param_9];
	mov.u32 	%r4, %ntid.x;
	mov.u32 	%r5, %ctaid.x;
	mov.u32 	%r6, %tid.x;
	mad.lo.s32 	%r1, %r4, %r5, %r6;
	setp.ge.u32 	%p1, %r1, %r3;
	@%p1 bra 	$L__BB0_2;
	ld.param.u64 	%rd21, [_Z14init_particlesffPfS_S_S_PjS0_jj_param_5];
	ld.param.u64 	%rd20, [_Z14init_particlesffPfS_S_S_PjS0_jj_param_2];
	cvta.to.global.u64 	%rd7, %rd20;
	cvta.to.global.u64 	%rd8, %rd2;
	cvta.to.global.u64 	%rd9, %rd3;
	cvta.to.global.u64 	%rd10, %rd21;
	cvta.to.global.u64 	%rd11, %rd5;
	cvta.to.global.u64 	%rd12, %rd6;
	add.s32 	%r7, %r2, %r1;
	xor.b32  	%r8, %r7, -1429050551;
	mul.lo.s32 	%r9, %r8, 1099087573;
	add.s32 	%r10, %r9, 123456789;
	xor.b32  	%r11, %r9, 362436069;
	add.s32 	%r12, %r9, 5783321;
	shr.u32 	%r13, %r10, 2;
	xor.b32  	%r14, %r13, %r10;
	shl.b32 	%r15, %r12, 4;
	shl.b32 	%r16, %r14, 1;
	xor.b32  	%r17, %r15, %r16;
	xor.b32  	%r18, %r17, %r12;
	xor.b32  	%r19, %r18, %r14;
	add.s32 	%r20, %r9, %r19;
	add.s32 	%r21, %r20, -637770787;
	cvt.rn.f32.u32 	%f3, %r21;
	fma.rn.f32 	%f4, %f3, 0f2F800000, 0f2F000000;
	fma.rn.f32 	%f5, %f4, 0f40000000, 0fBF800000;
	mul.f32 	%f6, %f1, %f5;
	mul.wide.s32 	%rd13, %r1, 4;
	add.s64 	%rd14, %rd7, %rd13;
	st.global.f32 	[%rd14], %f6;
	shr.u32 	%r22, %r11, 2;
	xor.b32  	%r23, %r22, %r11;
	shl.b32 	%r24, %r19, 4;
	shl.b32 	%r25, %r23, 1;
	xor.b32  	%r26, %r25, %r24;
	xor.b32  	%r27, %r26, %r23;
	xor.b32  	%r28, %r27, %r19;
	add.s32 	%r29, %r9, %r28;
	add.s32 	%r30, %r29, -637408350;
	cvt.rn.f32.u32 	%f7, %r30;
	fma.rn.f32 	%f8, %f7, 0f2F800000, 0f2F000000;
	fma.rn.f32 	%f9, %f8, 0f40000000, 0fBF800000;
	mul.f32 	%f10, %f2, %f9;
	add.s64 	%rd15, %rd8, %rd13;
	st.global.f32 	[%rd15], %f10;
	shl.b32 	%r31, %r28, 4;
	xor.b32  	%r32, %r28, %r31;
	xor.b32  	%r33, %r32, 1268216655;
	add.s32 	%r34, %r9, %r33;
	add.s32 	%r35, %r34, -637045913;
	cvt.rn.f32.u32 	%f11, %r35;
	fma.rn.f32 	%f12, %f11, 0f2F800000, 0f2F000000;
	fma.rn.f32 	%f13, %f12, 0f40000000, 0fBF800000;
	add.s64 	%rd16, %rd9, %rd13;
	st.global.f32 	[%rd16], %f13;
	shl.b32 	%r36, %r28, 8;
	xor.b32  	%r37, %r36, %r28;
	xor.b32  	%r38, %r37, -825029350;
	add.s32 	%r39, %r9, %r38;
	add.s32 	%r40, %r39, -636683476;
	cvt.rn.f32.u32 	%f14, %r40;
	fma.rn.f32 	%f15, %f14, 0f2F800000, 0f2F000000;
	fma.rn.f32 	%f16, %f15, 0f40000000, 0fBF800000;
	add.s64 	%rd17, %rd10, %rd13;
	st.global.f32 	[%rd17], %f16;
	shr.u32 	%r41, %r12, 2;
	xor.b32  	%r42, %r41, %r12;
	shl.b32 	%r43, %r37, 4;
	shl.b32 	%r44, %r42, 1;
	xor.b32  	%r45, %r43, %r44;
	xor.b32  	%r46, %r45, %r42;
	xor.b32  	%r47, %r46, %r38;
	xor.b32  	%r48, %r47, -315567712;
	add.s32 	%r49, %r9, %r48;
	add.s32 	%r50, %r49, -636321039;
	mul.hi.u32 	%r51, %r50, 98685563;
	sub.s32 	%r52, %r50, %r51;
	shr.u32 	%r53, %r52, 1;
	add.s32 	%r54, %r53, %r51;
	shr.u32 	%r55, %r54, 9;
	mul.lo.s32 	%r56, %r55, 1001;
	sub.s32 	%r57, %r50, %r56;
	add.s32 	%r58, %r57, 1000;
	add.s64 	%rd18, %rd11, %rd13;
	st.global.u32 	[%rd18], %r58;
	cvt.rn.f32.u32 	%f17, %r58;
	div.rn.f32 	%f18, %f17, 0f439D145A;
	sqrt.rn.f32 	%f19, %f18;
	cvt.rzi.u32.f32 	%r59, %f19;
	add.s64 	%rd19, %rd12, %rd13;
	st.global.u32 	[%rd19], %r59;
$L__BB0_2:
	ret;

}
	// .globl	_Z25update_particle_positionsPfS_S_S_ff
.visible .entry _Z25update_particle_positionsPfS_S_S_ff(
	.param .u64 .ptr .align 1 _Z25update_particle_positionsPfS_S_S_ff_param_0,
	.param .u64 .ptr .align 1 _Z25update_particle_positionsPfS_S_S_ff_param_1,
	.param .u64 .ptr .align 1 _Z25update_particle_positionsPfS_S_S_ff_param_2,
	.param .u64 .ptr .align 1 _Z25update_particle_positionsPfS_S_S_ff_param_3,
	.param .f32 _Z25update_particle_positionsPfS_S_S_ff_param_4,
	.param .f32 _Z25update_particle_positionsPfS_S_S_ff_param_5
)
{
	.reg .pred 	%p<9>;
	.reg .b32 	%r<5>;
	.reg .b32 	%f<15>;
	.reg .b64 	%rd<17>;

	ld.param.u64 	%rd3, [_Z25update_particle_positionsPfS_S_S_ff_param_0];
	ld.param.u64 	%rd4, [_Z25update_particle_positionsPfS_S_S_ff_param_1];
	ld.param.u64 	%rd6, [_Z25update_particle_positionsPfS_S_S_ff_param_2];
	ld.param.u64 	%rd5, [_Z25update_particle_positionsPfS_S_S_ff_param_3];
	ld.param.f32 	%f3, [_Z25update_particle_positionsPfS_S_S_ff_param_4];
	ld.param.f32 	%f4, [_Z25update_particle_positionsPfS_S_S_ff_param_5];
	cvta.to.global.u64 	%rd7, %rd6;
	mov.u32 	%r2, %ntid.x;
	mov.u32 	%r3, %ctaid.x;
	mov.u32 	%r4, %tid.x;
	mad.lo.s32 	%r1, %r2, %r3, %r4;
	mul.wide.s32 	%rd8, %r1, 4;
	add.s64 	%rd1, %rd7, %rd8;
	ld.global.f32 	%f1, [%rd1];
	setp.eq.f32 	%p1, %f1, 0f00000000;
	@%p1 bra 	$L__BB1_3;
	cvta.to.global.u64 	%rd9, %rd3;
	add.s64 	%rd11, %rd9, %rd8;
	ld.global.f32 	%f5, [%rd11];
	add.f32 	%f6, %f1, %f5;
	st.global.f32 	[%rd11], %f6;
	setp.leu.f32 	%p2, %f6, %f3;
	neg.f32 	%f7, %f3;
	setp.geu.f32 	%p3, %f6, %f7;
	and.pred  	%p4, %p2, %p3;
	@%p4 bra 	$L__BB1_3;
	ld.global.f32 	%f8, [%rd1];
	neg.f32 	%f9, %f8;
	st.global.f32 	[%rd1], %f9;
$L__BB1_3:
	cvta.to.global.u64 	%rd12, %rd5;
	add.s64 	%rd2, %rd12, %rd8;
	ld.global.f32 	%f2, [%rd2];
	setp.eq.f32 	%p5, %f2, 0f00000000;
	@%p5 bra 	$L__BB1_6;
	cvta.to.global.u64 	%rd14, %rd4;
	add.s64 	%rd16, %rd14, %rd8;
	ld.global.f32 	%f10, [%rd16];
	add.f32 	%f11, %f2, %f10;
	st.global.f32 	[%rd16], %f11;
	setp.leu.f32 	%p6, %f11, %f4;
	neg.f32 	%f12, %f4;
	setp.geu.f32 	%p7, %f11, %f12;
	and.pred  	%p8, %p6, %p7;
	@%p8 bra 	$L__BB1_6;
	ld.global.f32 	%f13, [%rd2];
	neg.f32 	%f14, %f13;
	st.global.f32 	[%rd2], %f14;
$L__BB1_6:
	ret;

}


// ===== COMPILED SASS (sm_100) =====

	.target	sm_100

	.elftype	@"ET_EXEC"


//--------------------- .note.nv.tkinfo           --------------------------
	.section	.note.nv.tkinfo,"",@"SHT_NOTE"
	.sectionflags	@"SHF_NOTE_NV_TKINFO"
	.tkinfo
        /*0018*/ 	.word	0x00000002
        /*0030*/ 	.string	""
        /*0030*/ 	.string	"ptxas"
        /*0030*/ 	.string	"Cuda compilation tools, release 13.0, V13.0.88"
        /*0030*/ 	.string	"Build cuda_13.0.r13.0/compiler.36424714_0"
        /*0030*/ 	.string	"-arch sm_100 -m 64 "



//--------------------- .note.nv.cuinfo           --------------------------
	.section	.note.nv.cuinfo,"",@"SHT_NOTE"
	.sectionflags	@"SHF_NOTE_NV_CUINFO"
        /*0018*/ 	.short	0x0002
        /*001a*/ 	.short	0x0064
        /*001c*/ 	.short	0x0082
	.zero		2


//--------------------- .nv.info                  --------------------------
	.section	.nv.info,"",@"SHT_CUDA_INFO"
	.align	4


	//----- nvinfo : EIATTR_REGCOUNT
	.align		4
        /*0000*/ 	.byte	0x04, 0x2f
        /*0002*/ 	.short	(.L_10 - .L_9)
	.align		4
.L_9:
        /*0004*/ 	.word	index@(_Z14init_particlesffPfS_S_S_PjS0_jj)
        /*0008*/ 	.word	0x00000019


	//----- nvinfo : EIATTR_FRAME_SIZE
	.align		4
.L_10:
        /*000c*/ 	.byte	0x04, 0x11
        /*000e*/ 	.short	(.L_12 - .L_11)
	.align		4
.L_11:
        /*0010*/ 	.word	index@($__internal_1_$__cuda_sm3x_div_rn_noftz_f32_slowpath)
        /*0014*/ 	.word	0x00000000


	//----- nvinfo : EIATTR_FRAME_SIZE
	.align		4
.L_12:
        /*0018*/ 	.byte	0x04, 0x11
        /*001a*/ 	.short	(.L_14 - .L_13)
	.align		4
.L_13:
        /*001c*/ 	.word	index@($__internal_0_$__cuda_sm20_sqrt_rn_f32_slowpath)
        /*0020*/ 	.word	0x00000000


	//----- nvinfo : EIATTR_FRAME_SIZE
	.align		4
.L_14:
        /*0024*/ 	.byte	0x04, 0x11
        /*0026*/ 	.short	(.L_16 - .L_15)
	.align		4
.L_15:
        /*0028*/ 	.word	index@(_Z14init_particlesffPfS_S_S_PjS0_jj)
        /*002c*/ 	.word	0x00000000


	//----- nvinfo : EIATTR_REGCOUNT
	.align		4
.L_16:
        /*0030*/ 	.byte	0x04, 0x2f
        /*0032*/ 	.short	(.L_18 - .L_17)
	.align		4
.L_17:
        /*0034*/ 	.word	index@(_Z25update_particle_positionsPfS_S_S_ff)
        /*0038*/ 	.word	0x00000010


	//----- nvinfo : EIATTR_FRAME_SIZE
	.align		4
.L_18:
        /*003c*/ 	.byte	0x04, 0x11
        /*003e*/ 	.short	(.L_20 - .L_19)
	.align		4
.L_19:
        /*0040*/ 	.word	index@(_Z25update_particle_positionsPfS_S_S_ff)
        /*0044*/ 	.word	0x00000000


	//----- nvinfo : EIATTR_MIN_STACK_SIZE
	.align		4
.L_20:
        /*0048*/ 	.byte	0x04, 0x12
        /*004a*/ 	.short	(.L_22 - .L_21)
	.align		4
.L_21:
        /*004c*/ 	.word	index@(_Z25update_particle_positionsPfS_S_S_ff)
        /*0050*/ 	.word	0x00000000


	//----- nvinfo : EIATTR_MIN_STACK_SIZE
	.align		4
.L_22:
        /*0054*/ 	.byte	0x04, 0x12
        /*0056*/ 	.short	(.L_24 - .L_23)
	.align		4
.L_23:
        /*0058*/ 	.word	index@(_Z14init_particlesffPfS_S_S_PjS0_jj)
        /*005c*/ 	.word	0x00000000
.L_24:


//--------------------- .nv.compat                --------------------------
	.section	.nv.compat,"",@"SHT_CUDA_COMPAT_INFO"
	.align	4
        /*0000*/ 	.byte	0x02, 0x09, 0x00, 0x00, 0x02, 0x02, 0x01, 0x00, 0x02, 0x05, 0x05, 0x00, 0x03, 0x07, 0x01, 0x01
        /*0010*/ 	.byte	0x02, 0x03, 0x00, 0x00, 0x02, 0x06, 0x01, 0x00, 0x04, 0x0b, 0x08, 0x00, 0x01, 0x00, 0x00, 0x00
        /*0020*/ 	.byte	0x00, 0x00, 0x00, 0x00


//--------------------- .nv.info._Z25update_particle_positionsPfS_S_S_ff --------------------------
	.section	.nv.info._Z25update_particle_positionsPfS_S_S_ff,"",@"SHT_CUDA_INFO"
	.sectionflags	@""
	.align	4


	//----- nvinfo : EIATTR_CUDA_API_VERSION
	.align		4
        /*0000*/ 	.byte	0x04, 0x37
        /*0002*/ 	.short	(.L_26 - .L_25)
.L_25:
        /*0004*/ 	.word	0x00000082


	//----- nvinfo : EIATTR_KPARAM_INFO
	.align		4
.L_26:
        /*0008*/ 	.byte	0x04, 0x17
        /*000a*/ 	.short	(.L_28 - .L_27)
.L_27:
        /*000c*/ 	.word	0x00000000
        /*0010*/ 	.short	0x0005
        /*0012*/ 	.short	0x0024
        /*0014*/ 	.byte	0x00, 0xf0, 0x11, 0x00


	//----- nvinfo : EIATTR_KPARAM_INFO
	.align		4
.L_28:
        /*0018*/ 	.byte	0x04, 0x17
        /*001a*/ 	.short	(.L_30 - .L_29)
.L_29:
        /*001c*/ 	.word	0x00000000
        /*0020*/ 	.short	0x0004
        /*0022*/ 	.short	0x0020
        /*0024*/ 	.byte	0x00, 0xf0, 0x11, 0x00


	//----- nvinfo : EIATTR_KPARAM_INFO
	.align		4
.L_30:
        /*0028*/ 	.byte	0x04, 0x17
        /*002a*/ 	.short	(.L_32 - .L_31)
.L_31:
        /*002c*/ 	.word	0x00000000
        /*0030*/ 	.short	0x0003
        /*0032*/ 	.short	0x0018
        /*0034*/ 	.byte	0x00, 0xf5, 0x21, 0x00


	//----- nvinfo : EIATTR_KPARAM_INFO
	.align		4
.L_32:
        /*0038*/ 	.byte	0x04, 0x17
        /*003a*/ 	.short	(.L_34 - .L_33)
.L_33:
        /*003c*/ 	.word	0x00000000
        /*0040*/ 	.short	0x0002
        /*0042*/ 	.short	0x0010
        /*0044*/ 	.byte	0x00, 0xf5, 0x21, 0x00


	//----- nvinfo : EIATTR_KPARAM_INFO
	.align		4
.L_34:
        /*0048*/ 	.byte	0x04, 0x17
        /*004a*/ 	.short	(.L_36 - .L_35)
.L_35:
        /*004c*/ 	.word	0x00000000
        /*0050*/ 	.short	0x0001
        /*0052*/ 	.short	0x0008
        /*0054*/ 	.byte	0x00, 0xf5, 0x21, 0x00


	//----- nvinfo : EIATTR_KPARAM_INFO
	.align		4
.L_36:
        /*0058*/ 	.byte	0x04, 0x17
        /*005a*/ 	.short	(.L_38 - .L_37)
.L_37:
        /*005c*/ 	.word	0x00000000
        /*0060*/ 	.short	0x0000
        /*0062*/ 	.short	0x0000
        /*0064*/ 	.byte	0x00, 0xf5, 0x21, 0x00


	//----- nvinfo : EIATTR_SPARSE_MMA_MASK
	.align		4
.L_38:
        /*0068*/ 	.byte	0x03, 0x50
        /*006a*/ 	.short	0x0000


	//----- nvinfo : EIATTR_MAXREG_COUNT
	.align		4
        /*006c*/ 	.byte	0x03, 0x1b
        /*006e*/ 	.short	0x00ff


	//----- nvinfo : EIATTR_MERCURY_ISA_VERSION
	.align		4
        /*0070*/ 	.byte	0x03, 0x5f
        /*0072*/ 	.short	0x0101


	//----- nvinfo : EIATTR_VRC_CTA_INIT_COUNT
	.align		4
        /*0074*/ 	.byte	0x02, 0x4a
	.zero		1
	.zero		1


	//----- nvinfo : EIATTR_EXIT_INSTR_OFFSETS
	.align		4
        /*0078*/ 	.byte	0x04, 0x1c
        /*007a*/ 	.short	(.L_40 - .L_39)


	//   ....[0]....
.L_39:
        /*007c*/ 	.word	0x000001c0


	//   ....[1]....
        /*0080*/ 	.word	0x00000250


	//   ....[2]....
        /*0084*/ 	.word	0x00000290


	//----- nvinfo : EIATTR_CRS_STACK_SIZE
	.align		4
.L_40:
        /*0088*/ 	.byte	0x04, 0x1e
        /*008a*/ 	.short	(.L_42 - .L_41)
.L_41:
        /*008c*/ 	.word	0x00000000


	//----- nvinfo : EIATTR_CBANK_PARAM_SIZE
	.align		4
.L_42:
        /*0090*/ 	.byte	0x03, 0x19
        /*0092*/ 	.short	0x0028


	//----- nvinfo : EIATTR_PARAM_CBANK
	.align		4
        /*0094*/ 	.byte	0x04, 0x0a
        /*0096*/ 	.short	(.L_44 - .L_43)
	.align		4
.L_43:
        /*0098*/ 	.word	index@(.nv.constant0._Z25update_particle_positionsPfS_S_S_ff)
        /*009c*/ 	.short	0x0380
        /*009e*/ 	.short	0x0028


	//----- nvinfo : EIATTR_SW_WAR
	.align		4
.L_44:
        /*00a0*/ 	.byte	0x04, 0x36
        /*00a2*/ 	.short	(.L_46 - .L_45)
.L_45:
        /*00a4*/ 	.word	0x00000008
.L_46:


//--------------------- .nv.info._Z14init_particlesffPfS_S_S_PjS0_jj --------------------------
	.section	.nv.info._Z14init_particlesffPfS_S_S_PjS0_jj,"",@"SHT_CUDA_INFO"
	.sectionflags	@""
	.align	4


	//----- nvinfo : EIATTR_CUDA_API_VERSION
	.align		4
        /*0000*/ 	.byte	0x04, 0x37
        /*0002*/ 	.short	(.L_48 - .L_47)
.L_47:
        /*0004*/ 	.word	0x00000082


	//----- nvinfo : EIATTR_KPARAM_INFO
	.align		4
.L_48:
        /*0008*/ 	.byte	0x04, 0x17
        /*000a*/ 	.short	(.L_50 - .L_49)
.L_49:
        /*000c*/ 	.word	0x00000000
        /*0010*/ 	.short	0x0009
        /*0012*/ 	.short	0x003c
        /*0014*/ 	.byte	0x00, 0xf0, 0x11, 0x00


	//----- nvinfo : EIATTR_KPARAM_INFO
	.align		4
.L_50:
        /*0018*/ 	.byte	0x04, 0x17
        /*001a*/ 	.short	(.L_52 - .L_51)
.L_51:
        /*001c*/ 	.word	0x00000000
        /*0020*/ 	.short	0x0008
        /*0022*/ 	.short	0x0038
        /*0024*/ 	.byte	0x00, 0xf0, 0x11, 0x00


	//----- nvinfo : EIATTR_KPARAM_INFO
	.align		4
.L_52:
        /*0028*/ 	.byte	0x04, 0x17
        /*002a*/ 	.short	(.L_54 - .L_53)
.L_53:
        /*002c*/ 	.word	0x00000000
        /*0030*/ 	.short	0x0007
        /*0032*/ 	.short	0x0030
        /*0034*/ 	.byte	0x00, 0xf5, 0x21, 0x00


	//----- nvinfo : EIATTR_KPARAM_INFO
	.align		4
.L_54:
        /*0038*/ 	.byte	0x04, 0x17
        /*003a*/ 	.short	(.L_56 - .L_55)
.L_55:
        /*003c*/ 	.word	0x00000000
        /*0040*/ 	.short	0x0006
        /*0042*/ 	.short	0x0028
        /*0044*/ 	.byte	0x00, 0xf5, 0x21, 0x00


	//----- nvinfo : EIATTR_KPARAM_INFO
	.align		4
.L_56:
        /*0048*/ 	.byte	0x04, 0x17
        /*004a*/ 	.short	(.L_58 - .L_57)
.L_57:
        /*004c*/ 	.word	0x00000000
        /*0050*/ 	.short	0x0005
        /*0052*/ 	.short	0x0020
        /*0054*/ 	.byte	0x00, 0xf5, 0x21, 0x00


	//----- nvinfo : EIATTR_KPARAM_INFO
	.align		4
.L_58:
        /*0058*/ 	.byte	0x04, 0x17
        /*005a*/ 	.short	(.L_60 - .L_59)
.L_59:
        /*005c*/ 	.word	0x00000000
        /*0060*/ 	.short	0x0004
        /*0062*/ 	.short	0x0018
        /*0064*/ 	.byte	0x00, 0xf5, 0x21, 0x00


	//----- nvinfo : EIATTR_KPARAM_INFO
	.align		4
.L_60:
        /*0068*/ 	.byte	0x04, 0x17
        /*006a*/ 	.short	(.L_62 - .L_61)
.L_61:
        /*006c*/ 	.word	0x00000000
        /*0070*/ 	.short	0x0003
        /*0072*/ 	.short	0x0010
        /*0074*/ 	.byte	0x00, 0xf5, 0x21, 0x00


	//----- nvinfo : EIATTR_KPARAM_INFO
	.align		4
.L_62:
        /*0078*/ 	.byte	0x04, 0x17
        /*007a*/ 	.short	(.L_64 - .L_63)
.L_63:
        /*007c*/ 	.word	0x00000000
        /*0080*/ 	.short	0x0002
        /*0082*/ 	.short	0x0008
        /*0084*/ 	.byte	0x00, 0xf5, 0x21, 0x00


	//----- nvinfo : EIATTR_KPARAM_INFO
	.align		4
.L_64:
        /*0088*/ 	.byte	0x04, 0x17
        /*008a*/ 	.short	(.L_66 - .L_65)
.L_65:
        /*008c*/ 	.word	0x00000000
        /*0090*/ 	.short	0x0001
        /*0092*/ 	.short	0x0004
        /*0094*/ 	.byte	0x00, 0xf0, 0x11, 0x00


	//----- nvinfo : EIATTR_KPARAM_INFO
	.align		4
.L_66:
        /*0098*/ 	.byte	0x04, 0x17
        /*009a*/ 	.short	(.L_68 - .L_67)
.L_67:
        /*009c*/ 	.word	0x00000000
        /*00a0*/ 	.short	0x0000
        /*00a2*/ 	.short	0x0000
        /*00a4*/ 	.byte	0x00, 0xf0, 0x11, 0x00


	//----- nvinfo : EIATTR_SPARSE_MMA_MASK
	.align		4
.L_68:
        /*00a8*/ 	.byte	0x03, 0x50
        /*00aa*/ 	.short	0x0000


	//----- nvinfo : EIATTR_MAXREG_COUNT
	.align		4
        /*00ac*/ 	.byte	0x03, 0x1b
        /*00ae*/ 	.short	0x00ff


	//----- nvinfo : EIATTR_MERCURY_ISA_VERSION
	.align		4
        /*00b0*/ 	.byte	0x03, 0x5f
        /*00b2*/ 	.short	0x0101


	//----- nvinfo : EIATTR_VRC_CTA_INIT_COUNT
	.align		4
        /*00b4*/ 	.byte	0x02, 0x4a
	.zero		1
	.zero		1


	//----- nvinfo : EIATTR_EXIT_INSTR_OFFSETS
	.align		4
        /*00b8*/ 	.byte	0x04, 0x1c
        /*00ba*/ 	.short	(.L_70 - .L_69)


	//   ....[0]....
.L_69:
        /*00bc*/ 	.word	0x00000070


	//   ....[1]....
        /*00c0*/ 	.word	0x00000740


	//----- nvinfo : EIATTR_CRS_STACK_SIZE
	.align		4
.L_70:
        /*00c4*/ 	.byte	0x04, 0x1e
        /*00c6*/ 	.short	(.L_72 - .L_71)
.L_71:
        /*00c8*/ 	.word	0x00000000


	//----- nvinfo : EIATTR_CBANK_PARAM_SIZE
	.align		4
.L_72:
        /*00cc*/ 	.byte	0x03, 0x19
        /*00ce*/ 	.short	0x0040


	//----- nvinfo : EIATTR_PARAM_CBANK
	.align		4
        /*00d0*/ 	.byte	0x04, 0x0a
        /*00d2*/ 	.short	(.L_74 - .L_73)
	.align		4
.L_73:
        /*00d4*/ 	.word	index@(.nv.constant0._Z14init_particlesffPfS_S_S_PjS0_jj)
        /*00d8*/ 	.short	0x0380
        /*00da*/ 	.short	0x0040


	//----- nvinfo : EIATTR_SW_WAR
	.align		4
.L_74:
        /*00dc*/ 	.byte	0x04, 0x36
        /*00de*/ 	.short	(.L_76 - .L_75)
.L_75:
        /*00e0*/ 	.word	0x00000008
.L_76:


//--------------------- .nv.callgraph             --------------------------
	.section	.nv.callgraph,"",@"SHT_CUDA_CALLGRAPH"
	.align	4
	.sectionentsize	8
	.align		4
        /*0000*/ 	.word	0x00000000
	.align		4
        /*0004*/ 	.word	0xffffffff
	.align		4
        /*0008*/ 	.word	0x00000000
	.align		4
        /*000c*/ 	.word	0xfffffffe
	.align		4
        /*0010*/ 	.word	0x00000000
	.align		4
        /*0014*/ 	.word	0xfffffffd
	.align		4
        /*0018*/ 	.word	0x00000000
	.align		4
        /*001c*/ 	.word	0xfffffffc


//--------------------- .nv.constant4             --------------------------
	.section	.nv.constant4,"a",@progbits
	.align	8
	.align		8
.nv.constant4:
        /*0000*/ 	.dword	precalc_xorwow_matrix
	.align		8
        /*0008*/ 	.dword	precalc_xorwow_offset_matrix
	.align		8
        /*0010*/ 	.dword	mrg32k3aM1
	.align		8
        /*0018*/ 	.dword	mrg32k3aM2
	.align		8
        /*0020*/ 	.dword	mrg32k3aM1SubSeq
	.align		8
        /*0028*/ 	.dword	mrg32k3aM2SubSeq
	.align		8
        /*0030*/ 	.dword	mrg32k3aM1Seq
	.align		8
        /*0038*/ 	.dword	mrg32k3aM2Seq


//--------------------- .nv.constant3             --------------------------
	.section	.nv.constant3,"a",@progbits
	.align	8
.nv.constant3:
	.type		__cr_lgamma_table,@object
	.size		__cr_lgamma_table,(.L_8 - __cr_lgamma_table)
__cr_lgamma_table:
        /*0000*/ 	.byte	0x00, 0x00, 0x00, 0x00, 0x00, 0x00, 0x00, 0x00, 0x00, 0x00, 0x00, 0x00, 0x00, 0x00, 0x00, 0x00
        /*0010*/ 	.byte	0xef, 0x39, 0xfa, 0xfe, 0x42, 0x2e, 0xe6, 0x3f, 0x02, 0x20, 0x2a, 0xfa, 0x0b, 0xab, 0xfc, 0x3f
        /*0020*/ 	.byte	0xf9, 0x2c, 0x92, 0x7c, 0xa7, 0x6c, 0x09, 0x40, 0xc9, 0x79, 0x44, 0x3c, 0x64, 0x26, 0x13, 0x40
        /*0030*/ 	.byte	0xca, 0x01, 0xcf, 0x3a, 0x27, 0x51, 0x1a, 0x40, 0x30, 0xcc, 0x2d, 0xf3, 0xe1, 0x0c, 0x21, 0x40
        /*0040*/ 	.byte	0x0d, 0xb7, 0xfc, 0x82, 0x8e, 0x35, 0x25, 0x40
.L_8:


//--------------------- .text._Z25update_particle_positionsPfS_S_S_ff --------------------------
	.section	.text._Z25update_particle_positionsPfS_S_S_ff,"ax",@progbits
	.align	128
        .global         _Z25update_particle_positionsPfS_S_S_ff
        .type           _Z25update_particle_positionsPfS_S_S_ff,@function
        .size           _Z25update_particle_positionsPfS_S_S_ff,(.L_x_24 - _Z25update_particle_positionsPfS_S_S_ff)
        .other          _Z25update_particle_positionsPfS_S_S_ff,@"STO_CUDA_ENTRY STV_DEFAULT"
_Z25update_particle_positionsPfS_S_S_ff:
.text._Z25update_particle_positionsPfS_S_S_ff:
[----:B------:R-:W-:Y:S01]  /*0000*/  LDC R1, c[0x0][0x37c] ;  /* 0x0000df00ff017b82 */ /* 0x000fe20000000800 */
[----:B------:R-:W0:Y:S07]  /*0010*/  S2R R9, SR_CTAID.X ;  /* 0x0000000000097919 */ /* 0x000e2e0000002500 */
[----:B------:R-:W1:Y:S01]  /*0020*/  LDC.64 R4, c[0x0][0x390] ;  /* 0x0000e400ff047b82 */ /* 0x000e620000000a00 */
[----:B------:R-:W0:Y:S01]  /*0030*/  LDCU UR6, c[0x0][0x360] ;  /* 0x00006c00ff0677ac */ /* 0x000e220008000800 */
[----:B------:R-:W0:Y:S01]  /*0040*/  S2R R0, SR_TID.X ;  /* 0x0000000000007919 */ /* 0x000e220000002100 */
[----:B------:R-:W2:Y:S05]  /*0050*/  LDCU.64 UR4, c[0x0][0x358] ;  /* 0x00006b00ff0477ac */ /* 0x000eaa0008000a00 */
[----:B------:R-:W3:Y:S01]  /*0060*/  LDC.64 R2, c[0x0][0x398] ;  /* 0x0000e600ff027b82 */ /* 0x000ee20000000a00 */
[----:B0-----:R-:W-:-:S04]  /*0070*/  IMAD R9, R9, UR6, R0 ;  /* 0x0000000609097c24 */ /* 0x001fc8000f8e0200 */
[----:B-1----:R-:W-:-:S05]  /*0080*/  IMAD.WIDE R4, R9, 0x4, R4 ;  /* 0x0000000409047825 */ /* 0x002fca00078e0204 */
[----:B--2---:R-:W2:Y:S01]  /*0090*/  LDG.E R0, desc[UR4][R4.64] ;  /* 0x0000000404007981 */ /* 0x004ea2000c1e1900 */
[----:B------:R-:W-:Y:S01]  /*00a0*/  BSSY.RECONVERGENT B0, `(.L_x_0) ;  /* 0x000000f000007945 */ /* 0x000fe20003800200 */
[----:B---3--:R-:W-:Y:S01]  /*00b0*/  IMAD.WIDE R2, R9, 0x4, R2 ;  /* 0x0000000409027825 */ /* 0x008fe200078e0202 */
[----:B--2---:R-:W-:-:S13]  /*00c0*/  FSETP.NEU.AND P0, PT, R0, RZ, PT ;  /* 0x000000ff0000720b */ /* 0x004fda0003f0d000 */
[----:B------:R-:W-:Y:S05]  /*00d0*/  @!P0 BRA `(.L_x_1) ;  /* 0x00000000002c8947 */ /* 0x000fea0003800000 */
[----:B------:R-:W0:Y:S01]  /*00e0*/  LDC.64 R6, c[0x0][0x380] ;  /* 0x0000e000ff067b82 */ /* 0x000e220000000a00 */
[----:B------:R-:W1:Y:S01]  /*00f0*/  LDCU UR6, c[0x0][0x3a0] ;  /* 0x00007400ff0677ac */ /* 0x000e620008000800 */
[----:B0-----:R-:W-:-:S05]  /*0100*/  IMAD.WIDE R6, R9, 0x4, R6 ;  /* 0x0000000409067825 */ /* 0x001fca00078e0206 */
[----:B------:R-:W2:Y:S02]  /*0110*/  LDG.E R11, desc[UR4][R6.64] ;  /* 0x00000004060b7981 */ /* 0x000ea4000c1e1900 */
[----:B--2---:R-:W-:-:S05]  /*0120*/  FADD R11, R0, R11 ;  /* 0x0000000b000b7221 */ /* 0x004fca0000000000 */
[C---:B-1----:R-:W-:Y:S01]  /*0130*/  FSETP.GEU.AND P0, PT, R11.reuse, -UR6, PT ;  /* 0x800000060b007c0b */ /* 0x042fe2000bf0e000 */
[----:B------:R0:W-:Y:S03]  /*0140*/  STG.E desc[UR4][R6.64], R11 ;  /* 0x0000000b06007986 */ /* 0x0001e6000c101904 */
[----:B------:R-:W-:-:S13]  /*0150*/  FSETP.LEU.AND P0, PT, R11, UR6, P0 ;  /* 0x000000060b007c0b */ /* 0x000fda000870b000 */
[----:B------:R-:W2:Y:S02]  /*0160*/  @!P0 LDG.E R0, desc[UR4][R4.64] ;  /* 0x0000000404008981 */ /* 0x000ea4000c1e1900 */
[----:B--2---:R-:W-:-:S05]  /*0170*/  @!P0 FADD R13, -R0, -RZ ;  /* 0x800000ff000d8221 */ /* 0x004fca0000000100 */
[----:B------:R0:W-:Y:S02]  /*0180*/  @!P0 STG.E desc[UR4][R4.64], R13 ;  /* 0x0000000d04008986 */ /* 0x0001e4000c101904 */
.L_x_1:
[----:B------:R-:W-:Y:S05]  /*0190*/  BSYNC.RECONVERGENT B0 ;  /* 0x0000000000007941 */ /* 0x000fea0003800200 */
.L_x_0:
[----:B------:R-:W2:Y:S02]  /*01a0*/  LDG.E R0, desc[UR4][R2.64] ;  /* 0x0000000402007981 */ /* 0x000ea4000c1e1900 */
[----:B--2---:R-:W-:-:S13]  /*01b0*/  FSETP.NEU.AND P0, PT, R0, RZ, PT ;  /* 0x000000ff0000720b */ /* 0x004fda0003f0d000 */
[----:B------:R-:W-:Y:S05]  /*01c0*/  @!P0 EXIT ;  /* 0x000000000000894d */ /* 0x000fea0003800000 */
[----:B0-----:R-:W0:Y:S01]  /*01d0*/  LDC.64 R4, c[0x0][0x388] ;  /* 0x0000e200ff047b82 */ /* 0x001e220000000a00 */
[----:B------:R-:W1:Y:S01]  /*01e0*/  LDCU UR6, c[0x0][0x3a4] ;  /* 0x00007480ff0677ac */ /* 0x000e620008000800 */
[----:B0-----:R-:W-:-:S05]  /*01f0*/  IMAD.WIDE R4, R9, 0x4, R4 ;  /* 0x0000000409047825 */ /* 0x001fca00078e0204 */
[----:B------:R-:W2:Y:S02]  /*0200*/  LDG.E R7, desc[UR4][R4.64] ;  /* 0x0000000404077981 */ /* 0x000ea4000c1e1900 */
[----:B--2---:R-:W-:-:S05]  /*0210*/  FADD R7, R0, R7 ;  /* 0x0000000700077221 */ /* 0x004fca0000000000 */
[C---:B-1----:R-:W-:Y:S01]  /*0220*/  FSETP.GEU.AND P0, PT, R7.reuse, -UR6, PT ;  /* 0x8000000607007c0b */ /* 0x042fe2000bf0e000 */
[----:B------:R0:W-:Y:S01]  /*0230*/  STG.E desc[UR4][R4.64], R7 ;  /* 0x0000000704007986 */ /* 0x0001e2000c101904 */
[----:B------:R-:W-:-:S13]  /*0240*/  FSETP.LEU.AND P1, PT, R7, UR6, PT ;  /* 0x0000000607007c0b */ /* 0x000fda000bf2b000 */
[----:B0-----:R-:W-:Y:S05]  /*0250*/  @P0 EXIT P1 ;  /* 0x000000000000094d */ /* 0x001fea0000800000 */
[----:B------:R-:W2:Y:S02]  /*0260*/  LDG.E R0, desc[UR4][R2.64] ;  /* 0x0000000402007981 */ /* 0x000ea4000c1e1900 */
[----:B--2---:R-:W-:-:S05]  /*0270*/  FADD R5, -R0, -RZ ;  /* 0x800000ff00057221 */ /* 0x004fca0000000100 */
[----:B------:R-:W-:Y:S01]  /*0280*/  STG.E desc[UR4][R2.64], R5 ;  /* 0x0000000502007986 */ /* 0x000fe2000c101904 */
[----:B------:R-:W-:Y:S05]  /*0290*/  EXIT ;  /* 0x000000000000794d */ /* 0x000fea0003800000 */
.L_x_2:
[----:B------:R-:W-:-:S00]  /*02a0*/  BRA `(.L_x_2) ;  /* 0xfffffffc00fc7947 */ /* 0x000fc0000383ffff */
[----:B------:R-:W-:-:S00]  /*02b0*/  NOP ;  /* 0x0000000000007918 */ /* 0x000fc00000000000 */
        /* <DEDUP_REMOVED lines=12> */
.L_x_24:


//--------------------- .text._Z14init_particlesffPfS_S_S_PjS0_jj --------------------------
	.section	.text._Z14init_particlesffPfS_S_S_PjS0_jj,"ax",@progbits
	.align	128
        .global         _Z14init_particlesffPfS_S_S_PjS0_jj
        .type           _Z14init_particlesffPfS_S_S_PjS0_jj,@function
        .size           _Z14init_particlesffPfS_S_S_PjS0_jj,(.L_x_23 - _Z14init_particlesffPfS_S_S_PjS0_jj)
        .other          _Z14init_particlesffPfS_S_S_PjS0_jj,@"STO_CUDA_ENTRY STV_DEFAULT"
_Z14init_particlesffPfS_S_S_PjS0_jj:
.text._Z14init_particlesffPfS_S_S_PjS0_jj:
[----:B------:R-:W-:Y:S01]  /*0000*/  LDC R1, c[0x0][0x37c] ;  /* 0x0000df00ff017b82 */ /* 0x000fe20000000800 */
[----:B------:R-:W0:Y:S01]  /*0010*/  S2R R2, SR_CTAID.X ;  /* 0x0000000000027919 */ /* 0x000e220000002500 */
[----:B------:R-:W0:Y:S01]  /*0020*/  LDCU UR4, c[0x0][0x360] ;  /* 0x00006c00ff0477ac */ /* 0x000e220008000800 */
[----:B------:R-:W0:Y:S01]  /*0030*/  S2R R3, SR_TID.X ;  /* 0x0000000000037919 */ /* 0x000e220000002100 */
[----:B------:R-:W1:Y:S01]  /*0040*/  LDCU UR5, c[0x0][0x3bc] ;  /* 0x00007780ff0577ac */ /* 0x000e620008000800 */
[----:B0-----:R-:W-:-:S05]  /*0050*/  IMAD R2, R2, UR4, R3 ;  /* 0x0000000402027c24 */ /* 0x001fca000f8e0203 */
[----:B-1----:R-:W-:-:S13]  /*0060*/  ISETP.GE.U32.AND P0, PT, R2, UR5, PT ;  /* 0x0000000502007c0c */ /* 0x002fda000bf06070 */
[----:B------:R-:W-:Y:S05]  /*0070*/  @P0 EXIT ;  /* 0x000000000000094d */ /* 0x000fea0003800000 */
[----:B------:R-:W0:Y:S01]  /*0080*/  LDCU UR4, c[0x0][0x3b8] ;  /* 0x00007700ff0477ac */ /* 0x000e220008000800 */
[----:B------:R-:W1:Y:S01]  /*0090*/  LDC.64 R12, c[0x0][0x388] ;  /* 0x0000e200ff0c7b82 */ /* 0x000e620000000a00 */
[----:B------:R-:W-:Y:S01]  /*00a0*/  IMAD.MOV.U32 R22, RZ, RZ, 0x2f800000 ;  /* 0x2f800000ff167424 */ /* 0x000fe200078e00ff */
[----:B------:R-:W-:Y:S01]  /*00b0*/  BSSY.RECONVERGENT B1, `(.L_x_3) ;  /* 0x0000055000017945 */ /* 0x000fe20003800200 */
[----:B------:R-:W2:Y:S01]  /*00c0*/  LDCU.64 UR6, c[0x0][0x358] ;  /* 0x00006b00ff0677ac */ /* 0x000ea20008000a00 */
[----:B0-----:R-:W-:Y:S01]  /*00d0*/  VIADD R0, R2, UR4 ;  /* 0x0000000402007c36 */ /* 0x001fe20008000000 */
[----:B------:R-:W0:Y:S04]  /*00e0*/  LDCU.64 UR4, c[0x0][0x380] ;  /* 0x00007000ff0477ac */ /* 0x000e280008000a00 */
[----:B------:R-:W-:Y:S01]  /*00f0*/  LOP3.LUT R0, R0, 0xaad26b49, RZ, 0x3c, !PT ;  /* 0xaad26b4900007812 */ /* 0x000fe200078e3cff */
[----:B-1----:R-:W-:-:S04]  /*0100*/  IMAD.WIDE R12, R2, 0x4, R12 ;  /* 0x00000004020c7825 */ /* 0x002fc800078e020c */
[----:B------:R-:W-:-:S04]  /*0110*/  IMAD R0, R0, 0x4182bed5, RZ ;  /* 0x4182bed500007824 */ /* 0x000fc800078e02ff */
[C---:B------:R-:W-:Y:S02]  /*0120*/  VIADD R3, R0.reuse, 0x75bcd15 ;  /* 0x075bcd1500037836 */ /* 0x040fe40000000000 */
[----:B------:R-:W-:-:S03]  /*0130*/  VIADD R4, R0, 0x583f19 ;  /* 0x00583f1900047836 */ /* 0x000fc60000000000 */
[----:B------:R-:W-:Y:S01]  /*0140*/  SHF.R.U32.HI R6, RZ, 0x2, R3 ;  /* 0x00000002ff067819 */ /* 0x000fe20000011603 */
[----:B------:R-:W-:-:S03]  /*0150*/  IMAD.SHL.U32 R5, R4, 0x10, RZ ;  /* 0x0000001004057824 */ /* 0x000fc600078e00ff */
[----:B------:R-:W-:Y:S02]  /*0160*/  LOP3.LUT R6, R6, R3, RZ, 0x3c, !PT ;  /* 0x0000000306067212 */ /* 0x000fe400078e3cff */
[----:B------:R-:W-:Y:S02]  /*0170*/  LOP3.LUT R3, R0, 0x159a55e5, RZ, 0x3c, !PT ;  /* 0x159a55e500037812 */ /* 0x000fe400078e3cff */
[----:B------:R-:W-:Y:S02]  /*0180*/  SHF.L.U32 R7, R6, 0x1, RZ ;  /* 0x0000000106077819 */ /* 0x000fe400000006ff */
[----:B------:R-:W-:Y:S02]  /*0190*/  SHF.R.U32.HI R3, RZ, 0x2, R3 ;  /* 0x00000002ff037819 */ /* 0x000fe40000011603 */
[----:B------:R-:W-:Y:S02]  /*01a0*/  LOP3.LUT R5, R4, R5, R7, 0x96, !PT ;  /* 0x0000000504057212 */ /* 0x000fe400078e9607 */
[----:B------:R-:W-:-:S02]  /*01b0*/  LOP3.LUT R3, R3, 0x159a55e5, R0, 0x96, !PT ;  /* 0x159a55e503037812 */ /* 0x000fc400078e9600 */
[----:B------:R-:W-:-:S03]  /*01c0*/  LOP3.LUT R5, R5, R6, RZ, 0x3c, !PT ;  /* 0x0000000605057212 */ /* 0x000fc600078e3cff */
[----:B------:R-:W-:Y:S02]  /*01d0*/  IMAD.SHL.U32 R7, R3, 0x2, RZ ;  /* 0x0000000203077824 */ /* 0x000fe400078e00ff */
[----:B------:R-:W-:-:S05]  /*01e0*/  IMAD.SHL.U32 R6, R5, 0x10, RZ ;  /* 0x0000001005067824 */ /* 0x000fca00078e00ff */
[----:B------:R-:W-:Y:S02]  /*01f0*/  LOP3.LUT R6, R3, R7, R6, 0x96, !PT ;  /* 0x0000000703067212 */ /* 0x000fe400078e9606 */
[----:B------:R-:W-:Y:S02]  /*0200*/  SHF.R.U32.HI R7, RZ, 0x2, R4 ;  /* 0x00000002ff077819 */ /* 0x000fe40000011604 */
[----:B------:R-:W-:Y:S02]  /*0210*/  LOP3.LUT R3, R6, R5, RZ, 0x3c, !PT ;  /* 0x0000000506037212 */ /* 0x000fe400078e3cff */
[----:B------:R-:W-:Y:S02]  /*0220*/  LOP3.LUT R7, R7, R4, RZ, 0x3c, !PT ;  /* 0x0000000407077212 */ /* 0x000fe400078e3cff */
[C---:B------:R-:W-:Y:S01]  /*0230*/  IADD3 R5, PT, PT, R0.reuse, -0x26039c23, R5 ;  /* 0xd9fc63dd00057810 */ /* 0x040fe20007ffe005 */
[----:B------:R-:W-:Y:S01]  /*0240*/  IMAD.SHL.U32 R6, R3, 0x100, RZ ;  /* 0x0000010003067824 */ /* 0x000fe200078e00ff */
[----:B------:R-:W-:Y:S01]  /*0250*/  IADD3 R15, PT, PT, R0, -0x25fe145e, R3 ;  /* 0xda01eba2000f7810 */ /* 0x000fe20007ffe003 */
[----:B------:R-:W-:Y:S01]  /*0260*/  IMAD.SHL.U32 R8, R7, 0x2, RZ ;  /* 0x0000000207087824 */ /* 0x000fe200078e00ff */
[----:B------:R-:W-:-:S02]  /*0270*/  I2FP.F32.U32 R14, R5 ;  /* 0x00000005000e7245 */ /* 0x000fc40000201000 */
[----:B------:R-:W-:Y:S02]  /*0280*/  LOP3.LUT R6, R6, R3, RZ, 0x3c, !PT ;  /* 0x0000000306067212 */ /* 0x000fe400078e3cff */
[----:B------:R-:W-:Y:S01]  /*0290*/  I2FP.F32.U32 R15, R15 ;  /* 0x0000000f000f7245 */ /* 0x000fe20000201000 */
[----:B------:R-:W-:Y:S01]  /*02a0*/  FFMA R14, R14, R22, 1.1641532182693481445e-10 ;  /* 0x2f0000000e0e7423 */ /* 0x000fe20000000016 */
[C---:B------:R-:W-:Y:S02]  /*02b0*/  SHF.L.U32 R4, R6.reuse, 0x4, RZ ;  /* 0x0000000406047819 */ /* 0x040fe400000006ff */
[----:B------:R-:W-:Y:S02]  /*02c0*/  LOP3.LUT R9, R6, 0xced30d1a, RZ, 0x3c, !PT ;  /* 0xced30d1a06097812 */ /* 0x000fe400078e3cff */
[----:B------:R-:W-:Y:S01]  /*02d0*/  LOP3.LUT R7, R7, R4, R8, 0x96, !PT ;  /* 0x0000000407077212 */ /* 0x000fe200078e9608 */
[----:B------:R-:W-:Y:S01]  /*02e0*/  IMAD.SHL.U32 R4, R3, 0x10, RZ ;  /* 0x0000001003047824 */ /* 0x000fe200078e00ff */
[----:B------:R-:W-:-:S02]  /*02f0*/  IADD3 R18, PT, PT, R0, -0x25f304d4, R9 ;  /* 0xda0cfb2c00127810 */ /* 0x000fc40007ffe009 */
[----:B------:R-:W-:Y:S02]  /*0300*/  LOP3.LUT R8, R7, 0xced30d1a, R6, 0x96, !PT ;  /* 0xced30d1a07087812 */ /* 0x000fe400078e9606 */
[----:B------:R-:W-:Y:S01]  /*0310*/  LOP3.LUT R7, R3, 0x4b97734f, R4, 0x96, !PT ;  /* 0x4b97734f03077812 */ /* 0x000fe200078e9604 */
[----:B------:R-:W-:Y:S01]  /*0320*/  IMAD.MOV.U32 R3, RZ, RZ, 0x40000000 ;  /* 0x40000000ff037424 */ /* 0x000fe200078e00ff */
[----:B------:R-:W-:Y:S01]  /*0330*/  LOP3.LUT R11, R8, 0xed30d1a0, RZ, 0x3c, !PT ;  /* 0xed30d1a0080b7812 */ /* 0x000fe200078e3cff */
[----:B------:R-:W1:Y:S01]  /*0340*/  LDC.64 R4, c[0x0][0x3a8] ;  /* 0x0000ea00ff047b82 */ /* 0x000e620000000a00 */
[----:B------:R-:W-:Y:S01]  /*0350*/  IADD3 R16, PT, PT, R0, -0x25f88c99, R7 ;  /* 0xda07736700107810 */ /* 0x000fe20007ffe007 */
[----:B------:R-:W-:Y:S01]  /*0360*/  FFMA R14, R14, R3, -1 ;  /* 0xbf8000000e0e7423 */ /* 0x000fe20000000003 */
[----:B------:R-:W-:Y:S02]  /*0370*/  IADD3 R0, PT, PT, R0, -0x25ed7d0f, R11 ;  /* 0xda1282f100007810 */ /* 0x000fe40007ffe00b */
[----:B------:R-:W-:Y:S01]  /*0380*/  I2FP.F32.U32 R17, R16 ;  /* 0x0000001000117245 */ /* 0x000fe20000201000 */
[----:B------:R-:W-:Y:S01]  /*0390*/  FFMA R16, R15, R22, 1.1641532182693481445e-10 ;  /* 0x2f0000000f107423 */ /* 0x000fe20000000016 */
[----:B------:R-:W-:Y:S01]  /*03a0*/  I2FP.F32.U32 R19, R18 ;  /* 0x0000001200137245 */ /* 0x000fe20000201000 */
[----:B------:R-:W3:Y:S01]  /*03b0*/  LDC.64 R8, c[0x0][0x390] ;  /* 0x0000e400ff087b82 */ /* 0x000ee20000000a00 */
[----:B------:R-:W-:-:S04]  /*03c0*/  IMAD.HI.U32 R21, R0, 0x5e1d27b, RZ ;  /* 0x05e1d27b00157827 */ /* 0x000fc800078e00ff */
[----:B------:R-:W-:Y:S01]  /*03d0*/  FFMA R16, R16, R3, -1 ;  /* 0xbf80000010107423 */ /* 0x000fe20000000003 */
[-C--:B------:R-:W-:Y:S01]  /*03e0*/  FFMA R18, R17, R22.reuse, 1.1641532182693481445e-10 ;  /* 0x2f00000011127423 */ /* 0x080fe20000000016 */
[----:B0-----:R-:W-:Y:S01]  /*03f0*/  FMUL R15, R14, UR4 ;  /* 0x000000040e0f7c20 */ /* 0x001fe20008400000 */
[----:B------:R-:W-:Y:S01]  /*0400*/  IADD3 R20, PT, PT, R0, -R21, RZ ;  /* 0x8000001500147210 */ /* 0x000fe20007ffe0ff */
[----:B------:R-:W-:Y:S01]  /*0410*/  FMUL R17, R16, UR5 ;  /* 0x0000000510117c20 */ /* 0x000fe20008400000 */
[----:B------:R-:W0:Y:S01]  /*0420*/  LDC.64 R10, c[0x0][0x398] ;  /* 0x0000e600ff0a7b82 */ /* 0x000e220000000a00 */
[----:B------:R-:W-:Y:S01]  /*0430*/  FFMA R14, R18, R3, -1 ;  /* 0xbf800000120e7423 */ /* 0x000fe20000000003 */
[----:B------:R-:W-:Y:S01]  /*0440*/  LEA.HI R21, R20, R21, RZ, 0x1f ;  /* 0x0000001514157211 */ /* 0x000fe200078ff8ff */
[----:B------:R-:W-:Y:S01]  /*0450*/  FFMA R20, R19, R22, 1.1641532182693481445e-10 ;  /* 0x2f00000013147423 */ /* 0x000fe20000000016 */
[----:B------:R-:W-:Y:S01]  /*0460*/  IMAD.MOV.U32 R19, RZ, RZ, 0x3b509b95 ;  /* 0x3b509b95ff137424 */ /* 0x000fe200078e00ff */
[----:B--2---:R2:W-:Y:S01]  /*0470*/  STG.E desc[UR6][R12.64], R15 ;  /* 0x0000000f0c007986 */ /* 0x0045e2000c101906 */
[----:B------:R-:W-:Y:S01]  /*0480*/  SHF.R.U32.HI R21, RZ, 0x9, R21 ;  /* 0x00000009ff157819 */ /* 0x000fe20000011615 */
[----:B------:R-:W-:Y:S01]  /*0490*/  FFMA R3, R20, R3, -1 ;  /* 0xbf80000014037423 */ /* 0x000fe20000000003 */
[----:B------:R-:W4:Y:S01]  /*04a0*/  LDC.64 R6, c[0x0][0x3a0] ;  /* 0x0000e800ff067b82 */ /* 0x000f220000000a00 */
[----:B-1----:R-:W-:-:S04]  /*04b0*/  IMAD.WIDE R4, R2, 0x4, R4 ;  /* 0x0000000402047825 */ /* 0x002fc800078e0204 */
[----:B------:R-:W-:Y:S02]  /*04c0*/  IMAD R21, R21, -0x3e9, R0 ;  /* 0xfffffc1715157824 */ /* 0x000fe400078e0200 */
[----:B------:R-:W-:Y:S02]  /*04d0*/  IMAD.MOV.U32 R0, RZ, RZ, 0x439d145a ;  /* 0x439d145aff007424 */ /* 0x000fe400078e00ff */
[----:B---3--:R-:W-:-:S04]  /*04e0*/  IMAD.WIDE R8, R2, 0x4, R8 ;  /* 0x0000000402087825 */ /* 0x008fc800078e0208 */
[----:B--2---:R-:W-:Y:S01]  /*04f0*/  FFMA R12, R19, -R0, 1 ;  /* 0x3f800000130c7423 */ /* 0x004fe20000000800 */
[----:B------:R-:W-:Y:S01]  /*0500*/  VIADD R21, R21, 0x3e8 ;  /* 0x000003e815157836 */ /* 0x000fe20000000000 */
[----:B------:R1:W-:Y:S02]  /*0510*/  STG.E desc[UR6][R8.64], R17 ;  /* 0x0000001108007986 */ /* 0x0003e4000c101906 */
[----:B------:R-:W-:Y:S01]  /*0520*/  FFMA R13, R12, R19, 0.0031831015367060899734 ;  /* 0x3b509b950c0d7423 */ /* 0x000fe20000000013 */
[----:B0-----:R-:W-:Y:S01]  /*0530*/  IMAD.WIDE R10, R2, 0x4, R10 ;  /* 0x00000004020a7825 */ /* 0x001fe200078e020a */
[----:B------:R-:W-:-:S04]  /*0540*/  I2FP.F32.U32 R0, R21 ;  /* 0x0000001500007245 */ /* 0x000fc80000201000 */
[----:B------:R1:W-:Y:S01]  /*0550*/  STG.E desc[UR6][R10.64], R14 ;  /* 0x0000000e0a007986 */ /* 0x0003e2000c101906 */
[----:B------:R-:W0:Y:S01]  /*0560*/  FCHK P0, R0, 314.15899658203125 ;  /* 0x439d145a00007902 */ /* 0x000e220000000000 */
[----:B------:R-:W-:Y:S01]  /*0570*/  FFMA R12, R0, R13, RZ ;  /* 0x0000000d000c7223 */ /* 0x000fe200000000ff */
[----:B----4-:R-:W-:-:S04]  /*0580*/  IMAD.WIDE R6, R2, 0x4, R6 ;  /* 0x0000000402067825 */ /* 0x010fc800078e0206 */
[----:B------:R-:W-:Y:S01]  /*0590*/  FFMA R15, R12, -314.15899658203125, R0 ;  /* 0xc39d145a0c0f7823 */ /* 0x000fe20000000000 */
[----:B------:R1:W-:Y:S03]  /*05a0*/  STG.E desc[UR6][R6.64], R3 ;  /* 0x0000000306007986 */ /* 0x0003e6000c101906 */
[----:B------:R-:W-:Y:S01]  /*05b0*/  FFMA R12, R13, R15, R12 ;  /* 0x0000000f0d0c7223 */ /* 0x000fe2000000000c */
[----:B------:R1:W-:Y:S01]  /*05c0*/  STG.E desc[UR6][R4.64], R21 ;  /* 0x0000001504007986 */ /* 0x0003e2000c101906 */
[----:B0-----:R-:W-:Y:S05]  /*05d0*/  @!P0 BRA `(.L_x_4) ;  /* 0x0000000000088947 */ /* 0x001fea0003800000 */
[----:B-1----:R-:W-:-:S07]  /*05e0*/  MOV R4, 0x600 ;  /* 0x0000060000047802 */ /* 0x002fce0000000f00 */
[----:B------:R-:W-:Y:S05]  /*05f0*/  CALL.REL.NOINC `($__internal_1_$__cuda_sm3x_div_rn_noftz_f32_slowpath) ;  /* 0x0000000000ac7944 */ /* 0x000fea0003c00000 */
.L_x_4:
[----:B------:R-:W-:Y:S05]  /*0600*/  BSYNC.RECONVERGENT B1 ;  /* 0x0000000000017941 */ /* 0x000fea0003800200 */
.L_x_3:
[----:B------:R-:W-:Y:S01]  /*0610*/  IADD3 R0, PT, PT, R12, -0xd000000, RZ ;  /* 0xf30000000c007810 */ /* 0x000fe20007ffe0ff */
[----:B-1----:R0:W1:Y:S01]  /*0620*/  MUFU.RSQ R5, R12 ;  /* 0x0000000c00057308 */ /* 0x0020620000001400 */
[----:B------:R-:W-:Y:S02]  /*0630*/  BSSY.RECONVERGENT B0, `(.L_x_5) ;  /* 0x000000c000007945 */ /* 0x000fe40003800200 */
[----:B------:R-:W-:-:S13]  /*0640*/  ISETP.GT.U32.AND P0, PT, R0, 0x727fffff, PT ;  /* 0x727fffff0000780c */ /* 0x000fda0003f04070 */
[----:B0-----:R-:W-:Y:S05]  /*0650*/  @!P0 BRA `(.L_x_6) ;  /* 0x0000000000148947 */ /* 0x001fea0003800000 */
[----:B------:R-:W-:Y:S01]  /*0660*/  IMAD.MOV.U32 R0, RZ, RZ, R12 ;  /* 0x000000ffff007224 */ /* 0x000fe200078e000c */
[----:B------:R-:W-:-:S07]  /*0670*/  MOV R8, 0x690 ;  /* 0x0000069000087802 */ /* 0x000fce0000000f00 */
[----:B-1----:R-:W-:Y:S05]  /*0680*/  CALL.REL.NOINC `($__internal_0_$__cuda_sm20_sqrt_rn_f32_slowpath) ;  /* 0x0000000000307944 */ /* 0x002fea0003c00000 */
[----:B------:R-:W-:Y:S01]  /*0690*/  IMAD.MOV.U32 R0, RZ, RZ, R3 ;  /* 0x000000ffff007224 */ /* 0x000fe200078e0003 */
[----:B------:R-:W-:Y:S06]  /*06a0*/  BRA `(.L_x_7) ;  /* 0x0000000000107947 */ /* 0x000fec0003800000 */
.L_x_6:
[C---:B-1----:R-:W-:Y:S01]  /*06b0*/  FMUL.FTZ R3, R5.reuse, R12 ;  /* 0x0000000c05037220 */ /* 0x042fe20000410000 */
[----:B------:R-:W-:-:S03]  /*06c0*/  FMUL.FTZ R4, R5, 0.5 ;  /* 0x3f00000005047820 */ /* 0x000fc60000410000 */
[----:B------:R-:W-:-:S04]  /*06d0*/  FFMA R0, -R3, R3, R12 ;  /* 0x0000000303007223 */ /* 0x000fc8000000010c */
[----:B------:R-:W-:-:S07]  /*06e0*/  FFMA R0, R0, R4, R3 ;  /* 0x0000000400007223 */ /* 0x000fce0000000003 */
.L_x_7:
[----:B------:R-:W-:Y:S05]  /*06f0*/  BSYNC.RECONVERGENT B0 ;  /* 0x0000000000007941 */ /* 0x000fea0003800200 */
.L_x_5:
[----:B------:R-:W0:Y:S01]  /*0700*/  LDC.64 R4, c[0x0][0x3b0] ;  /* 0x0000ec00ff047b82 */ /* 0x000e220000000a00 */
[----:B------:R-:W1:Y:S01]  /*0710*/  F2I.U32.TRUNC.NTZ R7, R0 ;  /* 0x0000000000077305 */ /* 0x000e62000020f000 */
[----:B0-----:R-:W-:-:S05]  /*0720*/  IMAD.WIDE R2, R2, 0x4, R4 ;  /* 0x0000000402027825 */ /* 0x001fca00078e0204 */
[----:B-1----:R-:W-:Y:S01]  /*0730*/  STG.E desc[UR6][R2.64], R7 ;  /* 0x0000000702007986 */ /* 0x002fe2000c101906 */
[----:B------:R-:W-:Y:S05]  /*0740*/  EXIT ;  /* 0x000000000000794d */ /* 0x000fea0003800000 */
        .weak           $__internal_0_$__cuda_sm20_sqrt_rn_f32_slowpath
        .type           $__internal_0_$__cuda_sm20_sqrt_rn_f32_slowpath,@function
        .size           $__internal_0_$__cuda_sm20_sqrt_rn_f32_slowpath,($__internal_1_$__cuda_sm3x_div_rn_noftz_f32_slowpath - $__internal_0_$__cuda_sm20_sqrt_rn_f32_slowpath)
$__internal_0_$__cuda_sm20_sqrt_rn_f32_slowpath:
[----:B------:R-:W-:-:S13]  /*0750*/  LOP3.LUT P0, RZ, R0, 0x7fffffff, RZ, 0xc0, !PT ;  /* 0x7fffffff00ff7812 */ /* 0x000fda000780c0ff */
[----:B------:R-:W-:Y:S01]  /*0760*/  @!P0 IMAD.MOV.U32 R3, RZ, RZ, R0 ;  /* 0x000000ffff038224 */ /* 0x000fe200078e0000 */
[----:B------:R-:W-:Y:S06]  /*0770*/  @!P0 BRA `(.L_x_8) ;  /* 0x0000000000408947 */ /* 0x000fec0003800000 */
[----:B------:R-:W-:-:S13]  /*0780*/  FSETP.GEU.FTZ.AND P0, PT, R0, RZ, PT ;  /* 0x000000ff0000720b */ /* 0x000fda0003f1e000 */
[----:B------:R-:W-:Y:S01]  /*0790*/  @!P0 MOV R3, 0x7fffffff ;  /* 0x7fffffff00038802 */ /* 0x000fe20000000f00 */
[----:B------:R-:W-:Y:S06]  /*07a0*/  @!P0 BRA `(.L_x_8) ;  /* 0x0000000000348947 */ /* 0x000fec0003800000 */
[----:B------:R-:W-:-:S13]  /*07b0*/  FSETP.GTU.FTZ.AND P0, PT, |R0|, +INF , PT ;  /* 0x7f8000000000780b */ /* 0x000fda0003f1c200 */
[----:B------:R-:W-:Y:S01]  /*07c0*/  @P0 FADD.FTZ R3, R0, 1 ;  /* 0x3f80000000030421 */ /* 0x000fe20000010000 */
[----:B------:R-:W-:Y:S06]  /*07d0*/  @P0 BRA `(.L_x_8) ;  /* 0x0000000000280947 */ /* 0x000fec0003800000 */
[----:B------:R-:W-:-:S13]  /*07e0*/  FSETP.NEU.FTZ.AND P0, PT, |R0|, +INF , PT ;  /* 0x7f8000000000780b */ /* 0x000fda0003f1d200 */
[----:B------:R-:W-:-:S04]  /*07f0*/  @P0 FFMA R4, R0, 1.84467440737095516160e+19, RZ ;  /* 0x5f80000000040823 */ /* 0x000fc800000000ff */
[----:B------:R-:W0:Y:S02]  /*0800*/  @P0 MUFU.RSQ R3, R4 ;  /* 0x0000000400030308 */ /* 0x000e240000001400 */
[----:B0-----:R-:W-:Y:S01]  /*0810*/  @P0 FMUL.FTZ R5, R4, R3 ;  /* 0x0000000304050220 */ /* 0x001fe20000410000 */
[----:B------:R-:W-:Y:S01]  /*0820*/  @P0 FMUL.FTZ R7, R3, 0.5 ;  /* 0x3f00000003070820 */ /* 0x000fe20000410000 */
[----:B------:R-:W-:Y:S02]  /*0830*/  @!P0 IMAD.MOV.U32 R3, RZ, RZ, R0 ;  /* 0x000000ffff038224 */ /* 0x000fe400078e0000 */
[----:B------:R-:W-:-:S04]  /*0840*/  @P0 FADD.FTZ R6, -R5, -RZ ;  /* 0x800000ff05060221 */ /* 0x000fc80000010100 */
[----:B------:R-:W-:-:S04]  /*0850*/  @P0 FFMA R6, R5, R6, R4 ;  /* 0x0000000605060223 */ /* 0x000fc80000000004 */
[----:B------:R-:W-:-:S04]  /*0860*/  @P0 FFMA R6, R6, R7, R5 ;  /* 0x0000000706060223 */ /* 0x000fc80000000005 */
[----:B------:R-:W-:-:S07]  /*0870*/  @P0 FMUL.FTZ R3, R6, 2.3283064365386962891e-10 ;  /* 0x2f80000006030820 */ /* 0x000fce0000410000 */
.L_x_8:
[----:B------:R-:W-:Y:S02]  /*0880*/  IMAD.MOV.U32 R4, RZ, RZ, R8 ;  /* 0x000000ffff047224 */ /* 0x000fe400078e0008 */
[----:B------:R-:W-:-:S04]  /*0890*/  IMAD.MOV.U32 R5, RZ, RZ, 0x0 ;  /* 0x00000000ff057424 */ /* 0x000fc800078e00ff */
[----:B------:R-:W-:Y:S05]  /*08a0*/  RET.REL.NODEC R4 `(_Z14init_particlesffPfS_S_S_PjS0_jj) ;  /* 0xfffffff404d47950 */ /* 0x000fea0003c3ffff */
        .weak           $__internal_1_$__cuda_sm3x_div_rn_noftz_f32_slowpath
        .type           $__internal_1_$__cuda_sm3x_div_rn_noftz_f32_slowpath,@function
        .size           $__internal_1_$__cuda_sm3x_div_rn_noftz_f32_slowpath,(.L_x_23 - $__internal_1_$__cuda_sm3x_div_rn_noftz_f32_slowpath)
$__internal_1_$__cuda_sm3x_div_rn_noftz_f32_slowpath:
[--C-:B------:R-:W-:Y:S01]  /*08b0*/  SHF.R.U32.HI R3, RZ, 0x17, R0.reuse ;  /* 0x00000017ff037819 */ /* 0x100fe20000011600 */
[----:B------:R-:W-:Y:S04]  /*08c0*/  BSSY.RECONVERGENT B0, `(.L_x_9) ;  /* 0x000005c000007945 */ /* 0x000fe80003800200 */
[----:B------:R-:W-:Y:S01]  /*08d0*/  BSSY.RELIABLE B2, `(.L_x_10) ;  /* 0x000001a000027945 */ /* 0x000fe20003800100 */
[----:B------:R-:W-:Y:S01]  /*08e0*/  IMAD.MOV.U32 R5, RZ, RZ, R0 ;  /* 0x000000ffff057224 */ /* 0x000fe200078e0000 */
[----:B------:R-:W-:-:S04]  /*08f0*/  LOP3.LUT R3, R3, 0xff, RZ, 0xc0, !PT ;  /* 0x000000ff03037812 */ /* 0x000fc800078ec0ff */
[----:B------:R-:W-:-:S04]  /*0900*/  IADD3 R7, PT, PT, R3, -0x1, RZ ;  /* 0xffffffff03077810 */ /* 0x000fc80007ffe0ff */
[----:B------:R-:W-:-:S13]  /*0910*/  ISETP.GT.U32.OR P0, PT, R7, 0xfd, !PT ;  /* 0x000000fd0700780c */ /* 0x000fda0007f04470 */
[----:B------:R-:W-:Y:S01]  /*0920*/  @!P0 IMAD.MOV.U32 R6, RZ, RZ, RZ ;  /* 0x000000ffff068224 */ /* 0x000fe200078e00ff */
[----:B------:R-:W-:Y:S06]  /*0930*/  @!P0 BRA `(.L_x_11) ;  /* 0x00000000004c8947 */ /* 0x000fec0003800000 */
[----:B------:R-:W-:-:S13]  /*0940*/  FSETP.GTU.FTZ.AND P0, PT, |R0|, +INF , PT ;  /* 0x7f8000000000780b */ /* 0x000fda0003f1c200 */
[----:B------:R-:W-:Y:S05]  /*0950*/  @P0 BREAK.RELIABLE B2 ;  /* 0x0000000000020942 */ /* 0x000fea0003800100 */
[----:B------:R-:W-:Y:S05]  /*0960*/  @P0 BRA `(.L_x_12) ;  /* 0x0000000400400947 */ /* 0x000fea0003800000 */
[----:B------:R-:W-:-:S05]  /*0970*/  IMAD.MOV.U32 R6, RZ, RZ, 0x439d145a ;  /* 0x439d145aff067424 */ /* 0x000fca00078e00ff */
[----:B------:R-:W-:-:S13]  /*0980*/  LOP3.LUT P0, RZ, R6, 0x7fffffff, R5, 0xc8, !PT ;  /* 0x7fffffff06ff7812 */ /* 0x000fda000780c805 */
[----:B------:R-:W-:Y:S05]  /*0990*/  @!P0 BREAK.RELIABLE B2 ;  /* 0x0000000000028942 */ /* 0x000fea0003800100 */
[----:B------:R-:W-:Y:S05]  /*09a0*/  @!P0 BRA `(.L_x_13) ;  /* 0x0000000400288947 */ /* 0x000fea0003800000 */
[----:B------:R-:W-:-:S13]  /*09b0*/  LOP3.LUT P0, RZ, R5, 0x7fffffff, RZ, 0xc0, !PT ;  /* 0x7fffffff05ff7812 */ /* 0x000fda000780c0ff */
[----:B------:R-:W-:Y:S05]  /*09c0*/  @!P0 BREAK.RELIABLE B2 ;  /* 0x0000000000028942 */ /* 0x000fea0003800100 */
[----:B------:R-:W-:Y:S05]  /*09d0*/  @!P0 BRA `(.L_x_14) ;  /* 0x0000000400148947 */ /* 0x000fea0003800000 */
[----:B------:R-:W-:Y:S02]  /*09e0*/  FSETP.NEU.FTZ.AND P0, PT, |R0|, +INF , PT ;  /* 0x7f8000000000780b */ /* 0x000fe40003f1d200 */
[----:B------:R-:W-:-:S04]  /*09f0*/  LOP3.LUT P1, RZ, R6, 0x7fffffff, RZ, 0xc0, !PT ;  /* 0x7fffffff06ff7812 */ /* 0x000fc8000782c0ff */
[----:B------:R-:W-:-:S13]  /*0a00*/  PLOP3.LUT P0, PT, P0, P1, PT, 0x2f, 0xf2 ;  /* 0x0000000000f2781c */ /* 0x000fda0000702577 */
[----:B------:R-:W-:Y:S05]  /*0a10*/  @P0 BREAK.RELIABLE B2 ;  /* 0x0000000000020942 */ /* 0x000fea0003800100 */
[----:B------:R-:W-:Y:S05]  /*0a20*/  @P0 BRA `(.L_x_15) ;  /* 0x0000000000f40947 */ /* 0x000fea0003800000 */
[----:B------:R-:W-:-:S13]  /*0a30*/  ISETP.GE.AND P0, PT, R7, RZ, PT ;  /* 0x000000ff0700720c */ /* 0x000fda0003f06270 */
[----:B------:R-:W-:Y:S01]  /*0a40*/  @P0 MOV R6, RZ ;  /* 0x000000ff00060202 */ /* 0x000fe20000000f00 */
[----:B------:R-:W-:Y:S01]  /*0a50*/  @!P0 FFMA R5, R0, 1.84467440737095516160e+19, RZ ;  /* 0x5f80000000058823 */ /* 0x000fe200000000ff */
[----:B------:R-:W-:-:S07]  /*0a60*/  @!P0 IMAD.MOV.U32 R6, RZ, RZ, -0x40 ;  /* 0xffffffc0ff068424 */ /* 0x000fce00078e00ff */
.L_x_11:
[----:B------:R-:W-:Y:S05]  /*0a70*/  BSYNC.RELIABLE B2 ;  /* 0x0000000000027941 */ /* 0x000fea0003800100 */
.L_x_10:
[----:B------:R-:W-:Y:S01]  /*0a80*/  UMOV UR4, 0x439d145a ;  /* 0x439d145a00047882 */ /* 0x000fe20000000000 */
[----:B------:R-:W-:Y:S01]  /*0a90*/  VIADD R3, R3, 0xffffff81 ;  /* 0xffffff8103037836 */ /* 0x000fe20000000000 */
[----:B------:R-:W-:Y:S01]  /*0aa0*/  UIADD3 UR4, UPT, UPT, UR4, -0x4000000, URZ ;  /* 0xfc00000004047890 */ /* 0x000fe2000fffe0ff */
[----:B------:R-:W-:Y:S02]  /*0ab0*/  BSSY.RECONVERGENT B2, `(.L_x_16) ;  /* 0x0000033000027945 */ /* 0x000fe40003800200 */
[----:B------:R-:W-:Y:S01]  /*0ac0*/  IMAD R0, R3, -0x800000, R5 ;  /* 0xff80000003007824 */ /* 0x000fe200078e0205 */
[----:B------:R-:W-:Y:S02]  /*0ad0*/  IADD3 R6, PT, PT, R6, -0x8, R3 ;  /* 0xfffffff806067810 */ /* 0x000fe40007ffe003 */
[----:B------:R-:W-:-:S03]  /*0ae0*/  FADD.FTZ R9, -RZ, -UR4 ;  /* 0x80000004ff097e21 */ /* 0x000fc60008010100 */
[----:B------:R-:W0:Y:S02]  /*0af0*/  MUFU.RCP R7, UR4 ;  /* 0x0000000400077d08 */ /* 0x000e240008001000 */
[----:B0-----:R-:W-:-:S04]  /*0b00*/  FFMA R8, R7, R9, 1 ;  /* 0x3f80000007087423 */ /* 0x001fc80000000009 */
[----:B------:R-:W-:-:S04]  /*0b10*/  FFMA R7, R7, R8, R7 ;  /* 0x0000000807077223 */ /* 0x000fc80000000007 */
[----:B------:R-:W-:-:S04]  /*0b20*/  FFMA R8, R0, R7, RZ ;  /* 0x0000000700087223 */ /* 0x000fc800000000ff */
[----:B------:R-:W-:-:S04]  /*0b30*/  FFMA R5, R9, R8, R0 ;  /* 0x0000000809057223 */ /* 0x000fc80000000000 */
[----:B------:R-:W-:-:S04]  /*0b40*/  FFMA R8, R7, R5, R8 ;  /* 0x0000000507087223 */ /* 0x000fc80000000008 */
[----:B------:R-:W-:-:S04]  /*0b50*/  FFMA R9, R9, R8, R0 ;  /* 0x0000000809097223 */ /* 0x000fc80000000000 */
[----:B------:R-:W-:-:S05]  /*0b60*/  FFMA R5, R7, R9, R8 ;  /* 0x0000000907057223 */ /* 0x000fca0000000008 */
[----:B------:R-:W-:-:S04]  /*0b70*/  SHF.R.U32.HI R0, RZ, 0x17, R5 ;  /* 0x00000017ff007819 */ /* 0x000fc80000011605 */
[----:B------:R-:W-:-:S05]  /*0b80*/  LOP3.LUT R0, R0, 0xff, RZ, 0xc0, !PT ;  /* 0x000000ff00007812 */ /* 0x000fca00078ec0ff */
[----:B------:R-:W-:-:S05]  /*0b90*/  IMAD.IADD R10, R0, 0x1, R6 ;  /* 0x00000001000a7824 */ /* 0x000fca00078e0206 */
[----:B------:R-:W-:-:S04]  /*0ba0*/  IADD3 R0, PT, PT, R10, -0x1, RZ ;  /* 0xffffffff0a007810 */ /* 0x000fc80007ffe0ff */
[----:B------:R-:W-:-:S13]  /*0bb0*/  ISETP.GE.U32.AND P0, PT, R0, 0xfe, PT ;  /* 0x000000fe0000780c */ /* 0x000fda0003f06070 */
[----:B------:R-:W-:Y:S05]  /*0bc0*/  @!P0 BRA `(.L_x_17) ;  /* 0x0000000000808947 */ /* 0x000fea0003800000 */
[----:B------:R-:W-:-:S13]  /*0bd0*/  ISETP.GT.AND P0, PT, R10, 0xfe, PT ;  /* 0x000000fe0a00780c */ /* 0x000fda0003f04270 */
[----:B------:R-:W-:Y:S05]  /*0be0*/  @P0 BRA `(.L_x_18) ;  /* 0x00000000006c0947 */ /* 0x000fea0003800000 */
[----:B------:R-:W-:-:S13]  /*0bf0*/  ISETP.GE.AND P0, PT, R10, 0x1, PT ;  /* 0x000000010a00780c */ /* 0x000fda0003f06270 */
[----:B------:R-:W-:Y:S05]  /*0c00*/  @P0 BRA `(.L_x_19) ;  /* 0x0000000000740947 */ /* 0x000fea0003800000 */
[----:B------:R-:W-:Y:S02]  /*0c10*/  ISETP.GE.AND P0, PT, R10, -0x18, PT ;  /* 0xffffffe80a00780c */ /* 0x000fe40003f06270 */
[----:B------:R-:W-:-:S11]  /*0c20*/  LOP3.LUT R5, R5, 0x80000000, RZ, 0xc0, !PT ;  /* 0x8000000005057812 */ /* 0x000fd600078ec0ff */
[----:B------:R-:W-:Y:S05]  /*0c30*/  @!P0 BRA `(.L_x_19) ;  /* 0x0000000000688947 */ /* 0x000fea0003800000 */
[CCC-:B------:R-:W-:Y:S01]  /*0c40*/  FFMA.RZ R0, R7.reuse, R9.reuse, R8.reuse ;  /* 0x0000000907007223 */ /* 0x1c0fe2000000c008 */
[C---:B------:R-:W-:Y:S01]  /*0c50*/  VIADD R6, R10.reuse, 0x20 ;  /* 0x000000200a067836 */ /* 0x040fe20000000000 */
[C---:B------:R-:W-:Y:S02]  /*0c60*/  ISETP.NE.AND P2, PT, R10.reuse, RZ, PT ;  /* 0x000000ff0a00720c */ /* 0x040fe40003f45270 */
[----:B------:R-:W-:Y:S02]  /*0c70*/  ISETP.NE.AND P1, PT, R10, RZ, PT ;  /* 0x000000ff0a00720c */ /* 0x000fe40003f25270 */
[----:B------:R-:W-:Y:S01]  /*0c80*/  LOP3.LUT R3, R0, 0x7fffff, RZ, 0xc0, !PT ;  /* 0x007fffff00037812 */ /* 0x000fe200078ec0ff */
[CCC-:B------:R-:W-:Y:S01]  /*0c90*/  FFMA.RP R0, R7.reuse, R9.reuse, R8.reuse ;  /* 0x0000000907007223 */ /* 0x1c0fe20000008008 */
[----:B------:R-:W-:Y:S01]  /*0ca0*/  FFMA.RM R7, R7, R9, R8 ;  /* 0x0000000907077223 */ /* 0x000fe20000004008 */
[----:B------:R-:W-:Y:S01]  /*0cb0*/  IMAD.MOV R8, RZ, RZ, -R10 ;  /* 0x000000ffff087224 */ /* 0x000fe200078e0a0a */
[----:B------:R-:W-:-:S03]  /*0cc0*/  LOP3.LUT R3, R3, 0x800000, RZ, 0xfc, !PT ;  /* 0x0080000003037812 */ /* 0x000fc600078efcff */
[----:B------:R-:W-:Y:S02]  /*0cd0*/  FSETP.NEU.FTZ.AND P0, PT, R0, R7, PT ;  /* 0x000000070000720b */ /* 0x000fe40003f1d000 */
[----:B------:R-:W-:Y:S02]  /*0ce0*/  SHF.L.U32 R6, R3, R6, RZ ;  /* 0x0000000603067219 */ /* 0x000fe400000006ff */
[----:B------:R-:W-:Y:S02]  /*0cf0*/  SEL R0, R8, RZ, P2 ;  /* 0x000000ff08007207 */ /* 0x000fe40001000000 */
[----:B------:R-:W-:Y:S02]  /*0d00*/  ISETP.NE.AND P1, PT, R6, RZ, P1 ;  /* 0x000000ff0600720c */ /* 0x000fe40000f25270 */
[----:B------:R-:W-:Y:S02]  /*0d10*/  SHF.R.U32.HI R0, RZ, R0, R3 ;  /* 0x00000000ff007219 */ /* 0x000fe40000011603 */
[----:B------:R-:W-:-:S02]  /*0d20*/  PLOP3.LUT P0, PT, P0, P1, PT, 0xf8, 0x8f ;  /* 0x00000000008f781c */ /* 0x000fc40000703f70 */
[----:B------:R-:W-:Y:S02]  /*0d30*/  SHF.R.U32.HI R6, RZ, 0x1, R0 ;  /* 0x00000001ff067819 */ /* 0x000fe40000011600 */
[----:B------:R-:W-:-:S04]  /*0d40*/  SEL R3, RZ, 0x1, !P0 ;  /* 0x00000001ff037807 */ /* 0x000fc80004000000 */
[----:B------:R-:W-:-:S04]  /*0d50*/  LOP3.LUT R3, R3, 0x1, R6, 0xf8, !PT ;  /* 0x0000000103037812 */ /* 0x000fc800078ef806 */
[----:B------:R-:W-:-:S05]  /*0d60*/  LOP3.LUT R3, R3, R0, RZ, 0xc0, !PT ;  /* 0x0000000003037212 */ /* 0x000fca00078ec0ff */
[----:B------:R-:W-:-:S05]  /*0d70*/  IMAD.IADD R6, R6, 0x1, R3 ;  /* 0x0000000106067824 */ /* 0x000fca00078e0203 */
[----:B------:R-:W-:Y:S01]  /*0d80*/  LOP3.LUT R5, R6, R5, RZ, 0xfc, !PT ;  /* 0x0000000506057212 */ /* 0x000fe200078efcff */
[----:B------:R-:W-:Y:S06]  /*0d90*/  BRA `(.L_x_19) ;  /* 0x0000000000107947 */ /* 0x000fec0003800000 */
.L_x_18:
[----:B------:R-:W-:-:S04]  /*0da0*/  LOP3.LUT R5, R5, 0x80000000, RZ, 0xc0, !PT ;  /* 0x8000000005057812 */ /* 0x000fc800078ec0ff */
[----:B------:R-:W-:Y:S01]  /*0db0*/  LOP3.LUT R5, R5, 0x7f800000, RZ, 0xfc, !PT ;  /* 0x7f80000005057812 */ /* 0x000fe200078efcff */
[----:B------:R-:W-:Y:S06]  /*0dc0*/  BRA `(.L_x_19) ;  /* 0x0000000000047947 */ /* 0x000fec0003800000 */
.L_x_17:
[----:B------:R-:W-:-:S07]  /*0dd0*/  LEA R5, R6, R5, 0x17 ;  /* 0x0000000506057211 */ /* 0x000fce00078eb8ff */
.L_x_19:
[----:B------:R-:W-:Y:S05]  /*0de0*/  BSYNC.RECONVERGENT B2 ;  /* 0x0000000000027941 */ /* 0x000fea0003800200 */
.L_x_16:
[----:B------:R-:W-:Y:S05]  /*0df0*/  BRA `(.L_x_20) ;  /* 0x0000000000207947 */ /* 0x000fea0003800000 */
.L_x_15:
[----:B------:R-:W-:-:S04]  /*0e00*/  LOP3.LUT R5, R6, 0x80000000, R5, 0x48, !PT ;  /* 0x8000000006057812 */ /* 0x000fc800078e4805 */
[----:B------:R-:W-:Y:S01]  /*0e10*/  LOP3.LUT R5, R5, 0x7f800000, RZ, 0xfc, !PT ;  /* 0x7f80000005057812 */ /* 0x000fe200078efcff */
[----:B------:R-:W-:Y:S06]  /*0e20*/  BRA `(.L_x_20) ;  /* 0x0000000000147947 */ /* 0x000fec0003800000 */
.L_x_14:
[----:B------:R-:W-:Y:S01]  /*0e30*/  LOP3.LUT R5, R6, 0x80000000, R5, 0x48, !PT ;  /* 0x8000000006057812 */ /* 0x000fe200078e4805 */
[----:B------:R-:W-:Y:S06]  /*0e40*/  BRA `(.L_x_20) ;  /* 0x00000000000c7947 */ /* 0x000fec0003800000 */
.L_x_13:
[----:B------:R-:W0:Y:S01]  /*0e50*/  MUFU.RSQ R5, -QNAN ;  /* 0xffc0000000057908 */ /* 0x000e220000001400 */
[----:B------:R-:W-:Y:S05]  /*0e60*/  BRA `(.L_x_20) ;  /* 0x0000000000047947 */ /* 0x000fea0003800000 */
.L_x_12:
[----:B------:R-:W-:-:S07]  /*0e70*/  FADD.FTZ R5, R0, 314.15899658203125 ;  /* 0x439d145a00057421 */ /* 0x000fce0000010000 */
.L_x_20:
[----:B------:R-:W-:Y:S05]  /*0e80*/  BSYNC.RECONVERGENT B0 ;  /* 0x0000000000007941 */ /* 0x000fea0003800200 */
.L_x_9:
[----:B0-----:R-:W-:Y:S02]  /*0e90*/  IMAD.MOV.U32 R12, RZ, RZ, R5 ;  /* 0x000000ffff0c7224 */ /* 0x001fe400078e0005 */
[----:B------:R-:W-:-:S04]  /*0ea0*/  IMAD.MOV.U32 R5, RZ, RZ, 0x0 ;  /* 0x00000000ff057424 */ /* 0x000fc800078e00ff */
[----:B------:R-:W-:Y:S05]  /*0eb0*/  RET.REL.NODEC R4 `(_Z14init_particlesffPfS_S_S_PjS0_jj) ;  /* 0xfffffff004507950 */ /* 0x000fea0003c3ffff */
.L_x_21:
        /* <DEDUP_REMOVED lines=12> */
.L_x_23:


//--------------------- .nv.global.init           --------------------------
	.section	.nv.global.init,"aw",@progbits
	.align	4
.nv.global.init:
	.type		mrg32k3aM1SubSeq,@object
	.size		mrg32k3aM1SubSeq,(mrg32k3aM2SubSeq - mrg32k3aM1SubSeq)
mrg32k3aM1SubSeq:
        /*0000*/ 	.byte	0x0b, 0xcc, 0xee, 0x04, 0x73, 0x29, 0x8b, 0x6f, 0xf6, 0x53, 0x03, 0xf6, 0x23, 0xf6, 0xea, 0xda
        /* <DEDUP_REMOVED lines=125> */
	.type		mrg32k3aM2SubSeq,@object
	.size		mrg32k3aM2SubSeq,(mrg32k3aM1 - mrg32k3aM2SubSeq)
mrg32k3aM2SubSeq:
        /* <DEDUP_REMOVED lines=126> */
	.type		mrg32k3aM1,@object
	.size		mrg32k3aM1,(mrg32k3aM1Seq - mrg32k3aM1)
mrg32k3aM1:
        /* <DEDUP_REMOVED lines=144> */
	.type		mrg32k3aM1Seq,@object
	.size		mrg32k3aM1Seq,(mrg32k3aM2 - mrg32k3aM1Seq)
mrg32k3aM1Seq:
        /* <DEDUP_REMOVED lines=144> */
	.type		mrg32k3aM2,@object
	.size		mrg32k3aM2,(mrg32k3aM2Seq - mrg32k3aM2)
mrg32k3aM2:
        /* <DEDUP_REMOVED lines=144> */
	.type		mrg32k3aM2Seq,@object
	.size		mrg32k3aM2Seq,(precalc_xorwow_matrix - mrg32k3aM2Seq)
mrg32k3aM2Seq:
        /* <DEDUP_REMOVED lines=144> */
	.type		precalc_xorwow_matrix,@object
	.size		precalc_xorwow_matrix,(precalc_xorwow_offset_matrix - precalc_xorwow_matrix)
precalc_xorwow_matrix:
        /* <DEDUP_REMOVED lines=6400> */
	.type		precalc_xorwow_offset_matrix,@object
	.size		precalc_xorwow_offset_matrix,(.L_1 - precalc_xorwow_offset_matrix)
precalc_xorwow_offset_matrix:
        /* <DEDUP_REMOVED lines=6400> */
.L_1:


//--------------------- .nv.shared.reserved.0     --------------------------
	.section	.nv.shared.reserved.0,"aw",@nobits
	.weak		__nv_reservedSMEM_offset_0_alias
	.size		__nv_reservedSMEM_offset_0_alias, 0, 64
	.other		__nv_reservedSMEM_offset_0_alias,@"STO_CUDA_RESERVED_SHARED STV_DEFAULT"
__nv_reservedSMEM_offset_0_alias:
	.zero		0
	.zero		64


//--------------------- .nv.constant0._Z25update_particle_positionsPfS_S_S_ff --------------------------
	.section	.nv.constant0._Z25update_particle_positionsPfS_S_S_ff,"a",@progbits
	.sectionflags	@""
	.align	4
.nv.constant0._Z25update_particle_positionsPfS_S_S_ff:
	.zero		936


//--------------------- .nv.constant0._Z14init_particlesffPfS_S_S_PjS0_jj --------------------------
	.section	.nv.constant0._Z14init_particlesffPfS_S_S_PjS0_jj,"a",@progbits
	.sectionflags	@""
	.align	4
.nv.constant0._Z14init_particlesffPfS_S_S_PjS0_jj:
	.zero		960


//--------------------- SYMBOLS --------------------------

	.type		.nv.reservedSmem.offset0,@object
	.size		.nv.reservedSmem.offset0,0x4
